//
// Generated by NVIDIA NVVM Compiler
//
// Compiler Build ID: CL-36424714
// Cuda compilation tools, release 13.0, V13.0.88
// Based on NVVM 20.0.0
//

.version 9.0
.target sm_100
.address_size 64

	// .globl	_Z11warm_up_gpuv

.visible .entry _Z11warm_up_gpuv()
{


	ret;

}


// ===== COMPILED SASS (sm_100) =====

	.target	sm_100

	.elftype	@"ET_EXEC"


//--------------------- .note.nv.tkinfo           --------------------------
	.section	.note.nv.tkinfo,"",@"SHT_NOTE"
	.sectionflags	@"SHF_NOTE_NV_TKINFO"
	.tkinfo
        /*0018*/ 	.word	0x00000002
        /*0030*/ 	.string	""
        /*0030*/ 	.string	"ptxas"
        /*0030*/ 	.string	"Cuda compilation tools, release 13.0, V13.0.88"
        /*0030*/ 	.string	"Build cuda_13.0.r13.0/compiler.36424714_0"
        /*0030*/ 	.string	"-arch sm_100 -m 64 "



//--------------------- .note.nv.cuinfo           --------------------------
	.section	.note.nv.cuinfo,"",@"SHT_NOTE"
	.sectionflags	@"SHF_NOTE_NV_CUINFO"
        /*0018*/ 	.short	0x0002
        /*001a*/ 	.short	0x0064
        /*001c*/ 	.short	0x0082
	.zero		2


//--------------------- .nv.info                  --------------------------
	.section	.nv.info,"",@"SHT_CUDA_INFO"
	.align	4


	//----- nvinfo : EIATTR_REGCOUNT
	.align		4
        /*0000*/ 	.byte	0x04, 0x2f
        /*0002*/ 	.short	(.L_1 - .L_0)
	.align		4
.L_0:
        /*0004*/ 	.word	index@(_Z11warm_up_gpuv)
        /*0008*/ 	.word	0x00000004


	//----- nvinfo : EIATTR_FRAME_SIZE
	.align		4
.L_1:
        /*000c*/ 	.byte	0x04, 0x11
        /*000e*/ 	.short	(.L_3 - .L_2)
	.align		4
.L_2:
        /*0010*/ 	.word	index@(_Z11warm_up_gpuv)
        /*0014*/ 	.word	0x00000000


	//----- nvinfo : EIATTR_MIN_STACK_SIZE
	.align		4
.L_3:
        /*0018*/ 	.byte	0x04, 0x12
        /*001a*/ 	.short	(.L_5 - .L_4)
	.align		4
.L_4:
        /*001c*/ 	.word	index@(_Z11warm_up_gpuv)
        /*0020*/ 	.word	0x00000000
.L_5:


//--------------------- .nv.compat                --------------------------
	.section	.nv.compat,"",@"SHT_CUDA_COMPAT_INFO"
	.align	4
        /*0000*/ 	.byte	0x02, 0x09, 0x00, 0x00, 0x02, 0x02, 0x01, 0x00, 0x02, 0x05, 0x05, 0x00, 0x03, 0x07, 0x01, 0x01
        /*0010*/ 	.byte	0x02, 0x03, 0x00, 0x00, 0x02, 0x06, 0x01, 0x00, 0x04, 0x0b, 0x08, 0x00, 0x09, 0x00, 0x00, 0x00
        /*0020*/ 	.byte	0x00, 0x00, 0x00, 0x00


//--------------------- .nv.info._Z11warm_up_gpuv --------------------------
	.section	.nv.info._Z11warm_up_gpuv,"",@"SHT_CUDA_INFO"
	.sectionflags	@""
	.align	4


	//----- nvinfo : EIATTR_CUDA_API_VERSION
	.align		4
        /*0000*/ 	.byte	0x04, 0x37
        /*0002*/ 	.short	(.L_7 - .L_6)
.L_6:
        /*0004*/ 	.word	0x00000082


	//----- nvinfo : EIATTR_SPARSE_MMA_MASK
	.align		4
.L_7:
        /*0008*/ 	.byte	0x03, 0x50
        /*000a*/ 	.short	0x0000


	//----- nvinfo : EIATTR_MAXREG_COUNT
	.align		4
        /*000c*/ 	.byte	0x03, 0x1b
        /*000e*/ 	.short	0x00ff


	//----- nvinfo : EIATTR_MERCURY_ISA_VERSION
	.align		4
        /*0010*/ 	.byte	0x03, 0x5f
        /*0012*/ 	.short	0x0101


	//----- nvinfo : EIATTR_VRC_CTA_INIT_COUNT
	.align		4
        /*0014*/ 	.byte	0x02, 0x4a
	.zero		1
	.zero		1


	//----- nvinfo : EIATTR_EXIT_INSTR_OFFSETS
	.align		4
        /*0018*/ 	.byte	0x04, 0x1c
        /*001a*/ 	.short	(.L_9 - .L_8)


	//   ....[0]....
.L_8:
        /*001c*/ 	.word	0x00000010


	//----- nvinfo : EIATTR_SW_WAR
	.align		4
.L_9:
        /*0020*/ 	.byte	0x04, 0x36
        /*0022*/ 	.short	(.L_11 - .L_10)
.L_10:
        /*0024*/ 	.word	0x00000008
.L_11:


//--------------------- .nv.callgraph             --------------------------
	.section	.nv.callgraph,"",@"SHT_CUDA_CALLGRAPH"
	.align	4
	.sectionentsize	8
	.align		4
        /*0000*/ 	.word	0x00000000
	.align		4
        /*0004*/ 	.word	0xffffffff
	.align		4
        /*0008*/ 	.word	0x00000000
	.align		4
        /*000c*/ 	.word	0xfffffffe
	.align		4
        /*0010*/ 	.word	0x00000000
	.align		4
        /*0014*/ 	.word	0xfffffffd
	.align		4
        /*0018*/ 	.word	0x00000000
	.align		4
        /*001c*/ 	.word	0xfffffffc


//--------------------- .text._Z11warm_up_gpuv    --------------------------
	.section	.text._Z11warm_up_gpuv,"ax",@progbits
	.align	128
        .global         _Z11warm_up_gpuv
        .type           _Z11warm_up_gpuv,@function
        .size           _Z11warm_up_gpuv,(.L_x_1 - _Z11warm_up_gpuv)
        .other          _Z11warm_up_gpuv,@"STO_CUDA_ENTRY STV_DEFAULT"
_Z11warm_up_gpuv:
.text._Z11warm_up_gpuv:
[----:B------:R-:W-:Y:S01]  /*0000*/  LDC R1, c[0x0][0x37c] ;  /* 0x0000df00ff017b82 */ /* 0x000fe20000000800 */
[----:B------:R-:W-:Y:S05]  /*0010*/  EXIT ;  /* 0x000000000000794d */ /* 0x000fea0003800000 */
.L_x_0:
[----:B------:R-:W-:-:S00]  /*0020*/  BRA `(.L_x_0) ;  /* 0xfffffffc00fc7947 */ /* 0x000fc0000383ffff */
[----:B------:R-:W-:-:S00]  /*0030*/  NOP ;  /* 0x0000000000007918 */ /* 0x000fc00000000000 */
        /* <DEDUP_REMOVED lines=12> */
.L_x_1:


//--------------------- .nv.shared.reserved.0     --------------------------
	.section	.nv.shared.reserved.0,"aw",@nobits
	.weak		__nv_reservedSMEM_offset_0_alias
	.size		__nv_reservedSMEM_offset_0_alias, 0, 64
	.other		__nv_reservedSMEM_offset_0_alias,@"STO_CUDA_RESERVED_SHARED STV_DEFAULT"
__nv_reservedSMEM_offset_0_alias:
	.zero		0
	.zero		64


//--------------------- .nv.constant0._Z11warm_up_gpuv --------------------------
	.section	.nv.constant0._Z11warm_up_gpuv,"a",@progbits
	.sectionflags	@""
	.align	4
.nv.constant0._Z11warm_up_gpuv:
	.zero		896


//--------------------- SYMBOLS --------------------------

	.type		.nv.reservedSmem.offset0,@object
	.size		.nv.reservedSmem.offset0,0x4
